//
// Generated by NVIDIA NVVM Compiler
//
// Compiler Build ID: CL-36424714
// Cuda compilation tools, release 13.0, V13.0.88
// Based on NVVM 20.0.0
//

.version 9.0
.target sm_100
.address_size 64

	// .globl	_Z14matrixMulTiledPfS_S_i
// _ZZ14matrixMulTiledPfS_S_iE5tileA has been demoted
// _ZZ14matrixMulTiledPfS_S_iE5tileB has been demoted

.visible .entry _Z14matrixMulTiledPfS_S_i(
	.param .u64 .ptr .align 1 _Z14matrixMulTiledPfS_S_i_param_0,
	.param .u64 .ptr .align 1 _Z14matrixMulTiledPfS_S_i_param_1,
	.param .u64 .ptr .align 1 _Z14matrixMulTiledPfS_S_i_param_2,
	.param .u32 _Z14matrixMulTiledPfS_S_i_param_3
)
{
	.reg .pred 	%p<8>;
	.reg .b32 	%r<43>;
	.reg .b32 	%f<111>;
	.reg .b64 	%rd<13>;
	// demoted variable
	.shared .align 4 .b8 _ZZ14matrixMulTiledPfS_S_iE5tileA[4096];
	// demoted variable
	.shared .align 4 .b8 _ZZ14matrixMulTiledPfS_S_iE5tileB[4096];
	ld.param.u64 	%rd4, [_Z14matrixMulTiledPfS_S_i_param_0];
	ld.param.u64 	%rd5, [_Z14matrixMulTiledPfS_S_i_param_1];
	ld.param.u64 	%rd6, [_Z14matrixMulTiledPfS_S_i_param_2];
	ld.param.u32 	%r24, [_Z14matrixMulTiledPfS_S_i_param_3];
	mov.u32 	%r25, %ctaid.y;
	shl.b32 	%r26, %r25, 5;
	mov.u32 	%r40, %tid.y;
	add.s32 	%r2, %r26, %r40;
	mov.u32 	%r27, %ctaid.x;
	shl.b32 	%r3, %r27, 5;
	mov.u32 	%r38, %tid.x;
	add.s32 	%r5, %r3, %r38;
	setp.lt.s32 	%p1, %r24, 1;
	mov.f32 	%f110, 0f00000000;
	@%p1 bra 	$L__BB0_7;
	add.s32 	%r28, %r24, 31;
	shr.u32 	%r29, %r28, 5;
	shl.b32 	%r30, %r40, 7;
	mov.u32 	%r31, _ZZ14matrixMulTiledPfS_S_iE5tileA;
	add.s32 	%r6, %r31, %r30;
	shl.b32 	%r32, %r38, 2;
	add.s32 	%r7, %r6, %r32;
	mov.u32 	%r33, _ZZ14matrixMulTiledPfS_S_iE5tileB;
	add.s32 	%r9, %r33, %r32;
	add.s32 	%r8, %r9, %r30;
	neg.s32 	%r42, %r29;
	mad.lo.s32 	%r34, %r40, %r24, %r38;
	add.s32 	%r41, %r34, %r3;
	shl.b32 	%r12, %r24, 5;
	mad.lo.s32 	%r39, %r24, %r2, %r38;
	cvta.to.global.u64 	%rd1, %rd4;
	cvta.to.global.u64 	%rd2, %rd5;
	mov.f32 	%f110, 0f00000000;
$L__BB0_2:
	setp.ge.u32 	%p2, %r2, %r24;
	mul.wide.s32 	%rd7, %r39, 4;
	add.s64 	%rd3, %rd1, %rd7;
	setp.ge.s32 	%p3, %r38, %r24;
	mov.f32 	%f108, 0f00000000;
	or.pred  	%p4, %p2, %p3;
	@%p4 bra 	$L__BB0_4;
	ld.global.f32 	%f108, [%rd3];
$L__BB0_4:
	st.shared.f32 	[%r7], %f108;
	mov.f32 	%f109, 0f00000000;
	max.s32 	%r35, %r5, %r40;
	setp.ge.s32 	%p5, %r35, %r24;
	@%p5 bra 	$L__BB0_6;
	mul.wide.s32 	%rd8, %r41, 4;
	add.s64 	%rd9, %rd2, %rd8;
	ld.global.f32 	%f109, [%rd9];
$L__BB0_6:
	st.shared.f32 	[%r8], %f109;
	bar.sync 	0;
	ld.shared.f32 	%f12, [%r6];
	ld.shared.f32 	%f13, [%r9];
	fma.rn.f32 	%f14, %f12, %f13, %f110;
	ld.shared.f32 	%f15, [%r6+4];
	ld.shared.f32 	%f16, [%r9+128];
	fma.rn.f32 	%f17, %f15, %f16, %f14;
	ld.shared.f32 	%f18, [%r6+8];
	ld.shared.f32 	%f19, [%r9+256];
	fma.rn.f32 	%f20, %f18, %f19, %f17;
	ld.shared.f32 	%f21, [%r6+12];
	ld.shared.f32 	%f22, [%r9+384];
	fma.rn.f32 	%f23, %f21, %f22, %f20;
	ld.shared.f32 	%f24, [%r6+16];
	ld.shared.f32 	%f25, [%r9+512];
	fma.rn.f32 	%f26, %f24, %f25, %f23;
	ld.shared.f32 	%f27, [%r6+20];
	ld.shared.f32 	%f28, [%r9+640];
	fma.rn.f32 	%f29, %f27, %f28, %f26;
	ld.shared.f32 	%f30, [%r6+24];
	ld.shared.f32 	%f31, [%r9+768];
	fma.rn.f32 	%f32, %f30, %f31, %f29;
	ld.shared.f32 	%f33, [%r6+28];
	ld.shared.f32 	%f34, [%r9+896];
	fma.rn.f32 	%f35, %f33, %f34, %f32;
	ld.shared.f32 	%f36, [%r6+32];
	ld.shared.f32 	%f37, [%r9+1024];
	fma.rn.f32 	%f38, %f36, %f37, %f35;
	ld.shared.f32 	%f39, [%r6+36];
	ld.shared.f32 	%f40, [%r9+1152];
	fma.rn.f32 	%f41, %f39, %f40, %f38;
	ld.shared.f32 	%f42, [%r6+40];
	ld.shared.f32 	%f43, [%r9+1280];
	fma.rn.f32 	%f44, %f42, %f43, %f41;
	ld.shared.f32 	%f45, [%r6+44];
	ld.shared.f32 	%f46, [%r9+1408];
	fma.rn.f32 	%f47, %f45, %f46, %f44;
	ld.shared.f32 	%f48, [%r6+48];
	ld.shared.f32 	%f49, [%r9+1536];
	fma.rn.f32 	%f50, %f48, %f49, %f47;
	ld.shared.f32 	%f51, [%r6+52];
	ld.shared.f32 	%f52, [%r9+1664];
	fma.rn.f32 	%f53, %f51, %f52, %f50;
	ld.shared.f32 	%f54, [%r6+56];
	ld.shared.f32 	%f55, [%r9+1792];
	fma.rn.f32 	%f56, %f54, %f55, %f53;
	ld.shared.f32 	%f57, [%r6+60];
	ld.shared.f32 	%f58, [%r9+1920];
	fma.rn.f32 	%f59, %f57, %f58, %f56;
	ld.shared.f32 	%f60, [%r6+64];
	ld.shared.f32 	%f61, [%r9+2048];
	fma.rn.f32 	%f62, %f60, %f61, %f59;
	ld.shared.f32 	%f63, [%r6+68];
	ld.shared.f32 	%f64, [%r9+2176];
	fma.rn.f32 	%f65, %f63, %f64, %f62;
	ld.shared.f32 	%f66, [%r6+72];
	ld.shared.f32 	%f67, [%r9+2304];
	fma.rn.f32 	%f68, %f66, %f67, %f65;
	ld.shared.f32 	%f69, [%r6+76];
	ld.shared.f32 	%f70, [%r9+2432];
	fma.rn.f32 	%f71, %f69, %f70, %f68;
	ld.shared.f32 	%f72, [%r6+80];
	ld.shared.f32 	%f73, [%r9+2560];
	fma.rn.f32 	%f74, %f72, %f73, %f71;
	ld.shared.f32 	%f75, [%r6+84];
	ld.shared.f32 	%f76, [%r9+2688];
	fma.rn.f32 	%f77, %f75, %f76, %f74;
	ld.shared.f32 	%f78, [%r6+88];
	ld.shared.f32 	%f79, [%r9+2816];
	fma.rn.f32 	%f80, %f78, %f79, %f77;
	ld.shared.f32 	%f81, [%r6+92];
	ld.shared.f32 	%f82, [%r9+2944];
	fma.rn.f32 	%f83, %f81, %f82, %f80;
	ld.shared.f32 	%f84, [%r6+96];
	ld.shared.f32 	%f85, [%r9+3072];
	fma.rn.f32 	%f86, %f84, %f85, %f83;
	ld.shared.f32 	%f87, [%r6+100];
	ld.shared.f32 	%f88, [%r9+3200];
	fma.rn.f32 	%f89, %f87, %f88, %f86;
	ld.shared.f32 	%f90, [%r6+104];
	ld.shared.f32 	%f91, [%r9+3328];
	fma.rn.f32 	%f92, %f90, %f91, %f89;
	ld.shared.f32 	%f93, [%r6+108];
	ld.shared.f32 	%f94, [%r9+3456];
	fma.rn.f32 	%f95, %f93, %f94, %f92;
	ld.shared.f32 	%f96, [%r6+112];
	ld.shared.f32 	%f97, [%r9+3584];
	fma.rn.f32 	%f98, %f96, %f97, %f95;
	ld.shared.f32 	%f99, [%r6+116];
	ld.shared.f32 	%f100, [%r9+3712];
	fma.rn.f32 	%f101, %f99, %f100, %f98;
	ld.shared.f32 	%f102, [%r6+120];
	ld.shared.f32 	%f103, [%r9+3840];
	fma.rn.f32 	%f104, %f102, %f103, %f101;
	ld.shared.f32 	%f105, [%r6+124];
	ld.shared.f32 	%f106, [%r9+3968];
	fma.rn.f32 	%f110, %f105, %f106, %f104;
	bar.sync 	0;
	add.s32 	%r42, %r42, 1;
	setp.ne.s32 	%p6, %r42, 0;
	add.s32 	%r41, %r41, %r12;
	add.s32 	%r40, %r40, 32;
	add.s32 	%r39, %r39, 32;
	add.s32 	%r38, %r38, 32;
	@%p6 bra 	$L__BB0_2;
$L__BB0_7:
	max.s32 	%r36, %r2, %r5;
	setp.ge.s32 	%p7, %r36, %r24;
	@%p7 bra 	$L__BB0_9;
	mad.lo.s32 	%r37, %r24, %r2, %r5;
	cvta.to.global.u64 	%rd10, %rd6;
	mul.wide.s32 	%rd11, %r37, 4;
	add.s64 	%rd12, %rd10, %rd11;
	st.global.f32 	[%rd12], %f110;
$L__BB0_9:
	ret;

}


// ===== COMPILED SASS (sm_100) =====

	.target	sm_100

	.elftype	@"ET_EXEC"


//--------------------- .note.nv.tkinfo           --------------------------
	.section	.note.nv.tkinfo,"",@"SHT_NOTE"
	.sectionflags	@"SHF_NOTE_NV_TKINFO"
	.tkinfo
        /*0018*/ 	.word	0x00000002
        /*0030*/ 	.string	""
        /*0030*/ 	.string	"ptxas"
        /*0030*/ 	.string	"Cuda compilation tools, release 13.0, V13.0.88"
        /*0030*/ 	.string	"Build cuda_13.0.r13.0/compiler.36424714_0"
        /*0030*/ 	.string	"-arch sm_100 -m 64 "



//--------------------- .note.nv.cuinfo           --------------------------
	.section	.note.nv.cuinfo,"",@"SHT_NOTE"
	.sectionflags	@"SHF_NOTE_NV_CUINFO"
        /*0018*/ 	.short	0x0002
        /*001a*/ 	.short	0x0064
        /*001c*/ 	.short	0x0082
	.zero		2


//--------------------- .nv.info                  --------------------------
	.section	.nv.info,"",@"SHT_CUDA_INFO"
	.align	4


	//----- nvinfo : EIATTR_REGCOUNT
	.align		4
        /*0000*/ 	.byte	0x04, 0x2f
        /*0002*/ 	.short	(.L_1 - .L_0)
	.align		4
.L_0:
        /*0004*/ 	.word	index@(_Z14matrixMulTiledPfS_S_i)
        /*0008*/ 	.word	0x00000020


	//----- nvinfo : EIATTR_FRAME_SIZE
	.align		4
.L_1:
        /*000c*/ 	.byte	0x04, 0x11
        /*000e*/ 	.short	(.L_3 - .L_2)
	.align		4
.L_2:
        /*0010*/ 	.word	index@(_Z14matrixMulTiledPfS_S_i)
        /*0014*/ 	.word	0x00000000


	//----- nvinfo : EIATTR_MIN_STACK_SIZE
	.align		4
.L_3:
        /*0018*/ 	.byte	0x04, 0x12
        /*001a*/ 	.short	(.L_5 - .L_4)
	.align		4
.L_4:
        /*001c*/ 	.word	index@(_Z14matrixMulTiledPfS_S_i)
        /*0020*/ 	.word	0x00000000
.L_5:


//--------------------- .nv.compat                --------------------------
	.section	.nv.compat,"",@"SHT_CUDA_COMPAT_INFO"
	.align	4
        /*0000*/ 	.byte	0x02, 0x09, 0x00, 0x00, 0x02, 0x02, 0x01, 0x00, 0x02, 0x05, 0x05, 0x00, 0x03, 0x07, 0x01, 0x01
        /*0010*/ 	.byte	0x02, 0x03, 0x00, 0x00, 0x02, 0x06, 0x01, 0x00, 0x04, 0x0b, 0x08, 0x00, 0x09, 0x00, 0x00, 0x00
        /*0020*/ 	.byte	0x00, 0x00, 0x00, 0x00


//--------------------- .nv.info._Z14matrixMulTiledPfS_S_i --------------------------
	.section	.nv.info._Z14matrixMulTiledPfS_S_i,"",@"SHT_CUDA_INFO"
	.sectionflags	@""
	.align	4


	//----- nvinfo : EIATTR_CUDA_API_VERSION
	.align		4
        /*0000*/ 	.byte	0x04, 0x37
        /*0002*/ 	.short	(.L_7 - .L_6)
.L_6:
        /*0004*/ 	.word	0x00000082


	//----- nvinfo : EIATTR_KPARAM_INFO
	.align		4
.L_7:
        /*0008*/ 	.byte	0x04, 0x17
        /*000a*/ 	.short	(.L_9 - .L_8)
.L_8:
        /*000c*/ 	.word	0x00000000
        /*0010*/ 	.short	0x0003
        /*0012*/ 	.short	0x0018
        /*0014*/ 	.byte	0x00, 0xf0, 0x11, 0x00


	//----- nvinfo : EIATTR_KPARAM_INFO
	.align		4
.L_9:
        /*0018*/ 	.byte	0x04, 0x17
        /*001a*/ 	.short	(.L_11 - .L_10)
.L_10:
        /*001c*/ 	.word	0x00000000
        /*0020*/ 	.short	0x0002
        /*0022*/ 	.short	0x0010
        /*0024*/ 	.byte	0x00, 0xf5, 0x21, 0x00


	//----- nvinfo : EIATTR_KPARAM_INFO
	.align		4
.L_11:
        /*0028*/ 	.byte	0x04, 0x17
        /*002a*/ 	.short	(.L_13 - .L_12)
.L_12:
        /*002c*/ 	.word	0x00000000
        /*0030*/ 	.short	0x0001
        /*0032*/ 	.short	0x0008
        /*0034*/ 	.byte	0x00, 0xf5, 0x21, 0x00


	//----- nvinfo : EIATTR_KPARAM_INFO
	.align		4
.L_13:
        /*0038*/ 	.byte	0x04, 0x17
        /*003a*/ 	.short	(.L_15 - .L_14)
.L_14:
        /*003c*/ 	.word	0x00000000
        /*0040*/ 	.short	0x0000
        /*0042*/ 	.short	0x0000
        /*0044*/ 	.byte	0x00, 0xf5, 0x21, 0x00


	//----- nvinfo : EIATTR_SPARSE_MMA_MASK
	.align		4
.L_15:
        /*0048*/ 	.byte	0x03, 0x50
        /*004a*/ 	.short	0x0000


	//----- nvinfo : EIATTR_MAXREG_COUNT
	.align		4
        /*004c*/ 	.byte	0x03, 0x1b
        /*004e*/ 	.short	0x00ff


	//----- nvinfo : EIATTR_NUM_BARRIERS
	.align		4
        /*0050*/ 	.byte	0x02, 0x4c
        /*0052*/ 	.byte	0x01
	.zero		1


	//----- nvinfo : EIATTR_MERCURY_ISA_VERSION
	.align		4
        /*0054*/ 	.byte	0x03, 0x5f
        /*0056*/ 	.short	0x0101


	//----- nvinfo : EIATTR_VRC_CTA_INIT_COUNT
	.align		4
        /*0058*/ 	.byte	0x02, 0x4a
	.zero		1
	.zero		1


	//----- nvinfo : EIATTR_EXIT_INSTR_OFFSETS
	.align		4
        /*005c*/ 	.byte	0x04, 0x1c
        /*005e*/ 	.short	(.L_17 - .L_16)


	//   ....[0]....
.L_16:
        /*0060*/ 	.word	0x00000800


	//   ....[1]....
        /*0064*/ 	.word	0x00000850


	//----- nvinfo : EIATTR_CBANK_PARAM_SIZE
	.align		4
.L_17:
        /*0068*/ 	.byte	0x03, 0x19
        /*006a*/ 	.short	0x001c


	//----- nvinfo : EIATTR_PARAM_CBANK
	.align		4
        /*006c*/ 	.byte	0x04, 0x0a
        /*006e*/ 	.short	(.L_19 - .L_18)
	.align		4
.L_18:
        /*0070*/ 	.word	index@(.nv.constant0._Z14matrixMulTiledPfS_S_i)
        /*0074*/ 	.short	0x0380
        /*0076*/ 	.short	0x001c


	//----- nvinfo : EIATTR_SW_WAR
	.align		4
.L_19:
        /*0078*/ 	.byte	0x04, 0x36
        /*007a*/ 	.short	(.L_21 - .L_20)
.L_20:
        /*007c*/ 	.word	0x00000008
.L_21:


//--------------------- .nv.callgraph             --------------------------
	.section	.nv.callgraph,"",@"SHT_CUDA_CALLGRAPH"
	.align	4
	.sectionentsize	8
	.align		4
        /*0000*/ 	.word	0x00000000
	.align		4
        /*0004*/ 	.word	0xffffffff
	.align		4
        /*0008*/ 	.word	0x00000000
	.align		4
        /*000c*/ 	.word	0xfffffffe
	.align		4
        /*0010*/ 	.word	0x00000000
	.align		4
        /*0014*/ 	.word	0xfffffffd
	.align		4
        /*0018*/ 	.word	0x00000000
	.align		4
        /*001c*/ 	.word	0xfffffffc


//--------------------- .text._Z14matrixMulTiledPfS_S_i --------------------------
	.section	.text._Z14matrixMulTiledPfS_S_i,"ax",@progbits
	.align	128
        .global         _Z14matrixMulTiledPfS_S_i
        .type           _Z14matrixMulTiledPfS_S_i,@function
        .size           _Z14matrixMulTiledPfS_S_i,(.L_x_3 - _Z14matrixMulTiledPfS_S_i)
        .other          _Z14matrixMulTiledPfS_S_i,@"STO_CUDA_ENTRY STV_DEFAULT"
_Z14matrixMulTiledPfS_S_i:
.text._Z14matrixMulTiledPfS_S_i:
[----:B------:R-:W-:Y:S01]  /*0000*/  LDC R1, c[0x0][0x37c] ;  /* 0x0000df00ff017b82 */ /* 0x000fe20000000800 */
[----:B------:R-:W0:Y:S01]  /*0010*/  LDCU UR4, c[0x0][0x398] ;  /* 0x00007300ff0477ac */ /* 0x000e220008000800 */
[----:B------:R-:W1:Y:S01]  /*0020*/  S2R R20, SR_CTAID.Y ;  /* 0x0000000000147919 */ /* 0x000e620000002600 */
[----:B------:R-:W-:Y:S01]  /*0030*/  HFMA2 R25, -RZ, RZ, 0, 0 ;  /* 0x00000000ff197431 */ /* 0x000fe200000001ff */
[----:B------:R-:W2:Y:S01]  /*0040*/  LDCU.64 UR8, c[0x0][0x358] ;  /* 0x00006b00ff0877ac */ /* 0x000ea20008000a00 */
[----:B------:R-:W1:Y:S01]  /*0050*/  S2R R18, SR_TID.Y ;  /* 0x0000000000127919 */ /* 0x000e620000002200 */
[----:B------:R-:W3:Y:S01]  /*0060*/  S2R R4, SR_CTAID.X ;  /* 0x0000000000047919 */ /* 0x000ee20000002500 */
[----:B------:R-:W3:Y:S01]  /*0070*/  S2R R19, SR_TID.X ;  /* 0x0000000000137919 */ /* 0x000ee20000002100 */
[----:B0-----:R-:W-:-:S04]  /*0080*/  MOV R6, UR4 ;  /* 0x0000000400067c02 */ /* 0x001fc80008000f00 */
[----:B------:R-:W-:Y:S02]  /*0090*/  ISETP.GE.AND P0, PT, R6, 0x1, PT ;  /* 0x000000010600780c */ /* 0x000fe40003f06270 */
[----:B-1----:R-:W-:Y:S02]  /*00a0*/  LEA R20, R20, R18, 0x5 ;  /* 0x0000001214147211 */ /* 0x002fe400078e28ff */
[----:B---3--:R-:W-:-:S09]  /*00b0*/  LEA R21, R4, R19, 0x5 ;  /* 0x0000001304157211 */ /* 0x008fd200078e28ff */
[----:B--2---:R-:W-:Y:S05]  /*00c0*/  @!P0 BRA `(.L_x_0) ;  /* 0x0000000400c48947 */ /* 0x004fea0003800000 */
[----:B------:R-:W0:Y:S01]  /*00d0*/  S2UR UR6, SR_CgaCtaId ;  /* 0x00000000000679c3 */ /* 0x000e220000008800 */
[----:B------:R-:W-:Y:S01]  /*00e0*/  UMOV UR4, 0x400 ;  /* 0x0000040000047882 */ /* 0x000fe20000000000 */
[----:B------:R-:W-:Y:S01]  /*00f0*/  IADD3 R2, PT, PT, R6, 0x1f, RZ ;  /* 0x0000001f06027810 */ /* 0x000fe20007ffe0ff */
[----:B------:R-:W-:Y:S01]  /*0100*/  UIADD3 UR5, UPT, UPT, UR4, 0x1000, URZ ;  /* 0x0000100004057890 */ /* 0x000fe2000fffe0ff */
[-CC-:B------:R-:W-:Y:S01]  /*0110*/  IMAD R17, R18, R6.reuse, R19.reuse ;  /* 0x0000000612117224 */ /* 0x180fe200078e0213 */
[----:B------:R-:W-:Y:S01]  /*0120*/  MOV R25, RZ ;  /* 0x000000ff00197202 */ /* 0x000fe20000000f00 */
[----:B------:R-:W-:Y:S01]  /*0130*/  IMAD R7, R20, R6, R19 ;  /* 0x0000000614077224 */ /* 0x000fe200078e0213 */
[----:B------:R-:W-:Y:S01]  /*0140*/  SHF.R.U32.HI R2, RZ, 0x5, R2 ;  /* 0x00000005ff027819 */ /* 0x000fe20000011602 */
[----:B------:R-:W1:Y:S01]  /*0150*/  LDC R0, c[0x0][0x398] ;  /* 0x0000e600ff007b82 */ /* 0x000e620000000800 */
[----:B------:R-:W-:Y:S02]  /*0160*/  LEA R17, R4, R17, 0x5 ;  /* 0x0000001104117211 */ /* 0x000fe400078e28ff */
[----:B------:R-:W-:-:S05]  /*0170*/  IADD3 R16, PT, PT, -R2, RZ, RZ ;  /* 0x000000ff02107210 */ /* 0x000fca0007ffe1ff */
[----:B------:R-:W2:Y:S01]  /*0180*/  LDC.64 R22, c[0x0][0x380] ;  /* 0x0000e000ff167b82 */ /* 0x000ea20000000a00 */
[----:B0-----:R-:W-:Y:S02]  /*0190*/  ULEA UR4, UR6, UR4, 0x18 ;  /* 0x0000000406047291 */ /* 0x001fe4000f8ec0ff */
[----:B------:R-:W-:-:S04]  /*01a0*/  ULEA UR5, UR6, UR5, 0x18 ;  /* 0x0000000506057291 */ /* 0x000fc8000f8ec0ff */
[C---:B------:R-:W-:Y:S02]  /*01b0*/  LEA R5, R18.reuse, UR4, 0x7 ;  /* 0x0000000412057c11 */ /* 0x040fe4000f8e38ff */
[C---:B------:R-:W-:Y:S02]  /*01c0*/  LEA R3, R19.reuse, UR5, 0x2 ;  /* 0x0000000513037c11 */ /* 0x040fe4000f8e10ff */
[----:B------:R-:W-:Y:S02]  /*01d0*/  LEA R4, R19, R5, 0x2 ;  /* 0x0000000513047211 */ /* 0x000fe400078e10ff */
[----:B------:R-:W-:-:S07]  /*01e0*/  LEA R2, R18, R3, 0x7 ;  /* 0x0000000312027211 */ /* 0x000fce00078e38ff */
.L_x_1:
[----:B-1----:R-:W-:Y:S01]  /*01f0*/  MOV R6, R0 ;  /* 0x0000000000067202 */ /* 0x002fe20000000f00 */
[----:B------:R-:W-:Y:S01]  /*0200*/  HFMA2 R29, -RZ, RZ, 0, 0 ;  /* 0x00000000ff1d7431 */ /* 0x000fe200000001ff */
[----:B------:R-:W-:Y:S02]  /*0210*/  VIMNMX R9, PT, PT, R21, R18, !PT ;  /* 0x0000001215097248 */ /* 0x000fe40007fe0100 */
[-C--:B------:R-:W-:Y:S02]  /*0220*/  ISETP.GE.AND P0, PT, R19, R6.reuse, PT ;  /* 0x000000061300720c */ /* 0x080fe40003f06270 */
[-C--:B------:R-:W-:Y:S01]  /*0230*/  ISETP.GE.AND P1, PT, R9, R6.reuse, PT ;  /* 0x000000060900720c */ /* 0x080fe20003f26270 */
[----:B--2---:R-:W-:Y:S01]  /*0240*/  IMAD.WIDE R8, R7, 0x4, R22 ;  /* 0x0000000407087825 */ /* 0x004fe200078e0216 */
[----:B------:R-:W-:Y:S02]  /*0250*/  ISETP.GE.U32.OR P0, PT, R20, R6, P0 ;  /* 0x000000061400720c */ /* 0x000fe40000706470 */
[----:B------:R-:W-:-:S09]  /*0260*/  MOV R24, RZ ;  /* 0x000000ff00187202 */ /* 0x000fd20000000f00 */
[----:B------:R-:W0:Y:S02]  /*0270*/  @!P1 LDC.64 R10, c[0x0][0x388] ;  /* 0x0000e200ff0a9b82 */ /* 0x000e240000000a00 */
[----:B------:R-:W2:Y:S01]  /*0280*/  @!P0 LDG.E R29, desc[UR8][R8.64] ;  /* 0x00000008081d8981 */ /* 0x000ea2000c1e1900 */
[----:B0-----:R-:W-:-:S05]  /*0290*/  @!P1 IMAD.WIDE R10, R17, 0x4, R10 ;  /* 0x00000004110a9825 */ /* 0x001fca00078e020a */
[----:B------:R-:W3:Y:S04]  /*02a0*/  @!P1 LDG.E R24, desc[UR8][R10.64] ;  /* 0x000000080a189981 */ /* 0x000ee8000c1e1900 */
[----:B--2---:R-:W-:Y:S04]  /*02b0*/  STS [R4], R29 ;  /* 0x0000001d04007388 */ /* 0x004fe80000000800 */
[----:B---3--:R-:W-:Y:S01]  /*02c0*/  STS [R2], R24 ;  /* 0x0000001802007388 */ /* 0x008fe20000000800 */
[----:B------:R-:W-:Y:S06]  /*02d0*/  BAR.SYNC.DEFER_BLOCKING 0x0 ;  /* 0x0000000000007b1d */ /* 0x000fec0000010000 */
[----:B------:R-:W-:Y:S04]  /*02e0*/  LDS R26, [R3] ;  /* 0x00000000031a7984 */ /* 0x000fe80000000800 */
[----:B------:R-:W0:Y:S04]  /*02f0*/  LDS.128 R12, [R5] ;  /* 0x00000000050c7984 */ /* 0x000e280000000c00 */
[----:B------:R-:W1:Y:S04]  /*0300*/  LDS R28, [R3+0x80] ;  /* 0x00008000031c7984 */ /* 0x000e680000000800 */
[----:B------:R-:W2:Y:S04]  /*0310*/  LDS R27, [R3+0x100] ;  /* 0x00010000031b7984 */ /* 0x000ea80000000800 */
[----:B------:R-:W-:Y:S04]  /*0320*/  LDS.128 R8, [R5+0x10] ;  /* 0x0000100005087984 */ /* 0x000fe80000000c00 */
[----:B------:R-:W-:Y:S01]  /*0330*/  LDS R24, [R3+0x280] ;  /* 0x0002800003187984 */ /* 0x000fe20000000800 */
[----:B0-----:R-:W-:-:S03]  /*0340*/  FFMA R26, R12, R26, R25 ;  /* 0x0000001a0c1a7223 */ /* 0x001fc60000000019 */
[----:B------:R-:W0:Y:S01]  /*0350*/  LDS R12, [R3+0x180] ;  /* 0x00018000030c7984 */ /* 0x000e220000000800 */
[----:B-1----:R-:W-:-:S03]  /*0360*/  FFMA R26, R28, R13, R26 ;  /* 0x0000000d1c1a7223 */ /* 0x002fc6000000001a */
[----:B------:R-:W1:Y:S01]  /*0370*/  LDS R13, [R3+0x200] ;  /* 0x00020000030d7984 */ /* 0x000e620000000800 */
[----:B--2---:R-:W-:-:S03]  /*0380*/  FFMA R27, R27, R14, R26 ;  /* 0x0000000e1b1b7223 */ /* 0x004fc6000000001a */
[----:B------:R-:W2:Y:S01]  /*0390*/  LDS R25, [R3+0x300] ;  /* 0x0003000003197984 */ /* 0x000ea20000000800 */
[----:B0-----:R-:W-:-:S03]  /*03a0*/  FFMA R15, R12, R15, R27 ;  /* 0x0000000f0c0f7223 */ /* 0x001fc6000000001b */
[----:B------:R-:W-:Y:S01]  /*03b0*/  LDS R27, [R3+0x400] ;  /* 0x00040000031b7984 */ /* 0x000fe20000000800 */
[----:B-1----:R-:W-:-:S03]  /*03c0*/  FFMA R13, R8, R13, R15 ;  /* 0x0000000d080d7223 */ /* 0x002fc6000000000f */
[----:B------:R-:W0:Y:S01]  /*03d0*/  LDS R8, [R3+0x380] ;  /* 0x0003800003087984 */ /* 0x000e220000000800 */
[----:B------:R-:W-:-:S03]  /*03e0*/  FFMA R26, R24, R9, R13 ;  /* 0x00000009181a7223 */ /* 0x000fc6000000000d */
[----:B------:R-:W1:Y:S04]  /*03f0*/  LDS.128 R12, [R5+0x20] ;  /* 0x00002000050c7984 */ /* 0x000e680000000c00 */
[----:B------:R-:W3:Y:S01]  /*0400*/  LDS R24, [R3+0x480] ;  /* 0x0004800003187984 */ /* 0x000ee20000000800 */
[----:B--2---:R-:W-:-:S03]  /*0410*/  FFMA R9, R25, R10, R26 ;  /* 0x0000000a19097223 */ /* 0x004fc6000000001a */
[----:B------:R-:W2:Y:S01]  /*0420*/  LDS R25, [R3+0x500] ;  /* 0x0005000003197984 */ /* 0x000ea20000000800 */
[----:B0-----:R-:W-:-:S04]  /*0430*/  FFMA R9, R8, R11, R9 ;  /* 0x0000000b08097223 */ /* 0x001fc80000000009 */
[----:B-1----:R-:W-:Y:S02]  /*0440*/  FFMA R9, R12, R27, R9 ;  /* 0x0000001b0c097223 */ /* 0x002fe40000000009 */
[----:B------:R-:W0:Y:S02]  /*0450*/  LDS R12, [R3+0x580] ;  /* 0x00058000030c7984 */ /* 0x000e240000000800 */
[----:B---3--:R-:W-:Y:S02]  /*0460*/  FFMA R26, R24, R13, R9 ;  /* 0x0000000d181a7223 */ /* 0x008fe40000000009 */
[----:B------:R-:W-:Y:S04]  /*0470*/  LDS R27, [R3+0x600] ;  /* 0x00060000031b7984 */ /* 0x000fe80000000800 */
        /* <DEDUP_REMOVED lines=36> */
[----:B------:R-:W1:Y:S01]  /*06c0*/  LDS.128 R8, [R5+0x70] ;  /* 0x0000700005087984 */ /* 0x000e620000000c00 */
[----:B--2---:R-:W-:-:S03]  /*06d0*/  FFMA R25, R25, R14, R24 ;  /* 0x0000000e19197223 */ /* 0x004fc60000000018 */
[----:B------:R-:W2:Y:S04]  /*06e0*/  LDS R27, [R3+0xe80] ;  /* 0x000e8000031b7984 */ /* 0x000ea80000000800 */
[----:B------:R-:W3:Y:S04]  /*06f0*/  LDS R24, [R3+0xf00] ;  /* 0x000f000003187984 */ /* 0x000ee80000000800 */
[----:B------:R-:W4:Y:S01]  /*0700*/  LDS R14, [R3+0xf80] ;  /* 0x000f8000030e7984 */ /* 0x000f220000000800 */
[----:B------:R-:W-:Y:S01]  /*0710*/  IADD3 R16, PT, PT, R16, 0x1, RZ ;  /* 0x0000000110107810 */ /* 0x000fe20007ffe0ff */
[----:B------:R-:W-:Y:S03]  /*0720*/  BAR.SYNC.DEFER_BLOCKING 0x0 ;  /* 0x0000000000007b1d */ /* 0x000fe60000010000 */
[----:B------:R-:W-:Y:S01]  /*0730*/  ISETP.NE.AND P0, PT, R16, RZ, PT ;  /* 0x000000ff1000720c */ /* 0x000fe20003f05270 */
[----:B0-----:R-:W-:-:S04]  /*0740*/  FFMA R15, R12, R15, R25 ;  /* 0x0000000f0c0f7223 */ /* 0x001fc80000000019 */
[----:B-1----:R-:W-:-:S04]  /*0750*/  FFMA R8, R8, R13, R15 ;  /* 0x0000000d08087223 */ /* 0x002fc8000000000f */
[----:B--2---:R-:W-:-:S04]  /*0760*/  FFMA R9, R27, R9, R8 ;  /* 0x000000091b097223 */ /* 0x004fc80000000008 */
[----:B---3--:R-:W-:Y:S01]  /*0770*/  FFMA R9, R24, R10, R9 ;  /* 0x0000000a18097223 */ /* 0x008fe20000000009 */
[----:B------:R-:W-:Y:S02]  /*0780*/  IADD3 R18, PT, PT, R18, 0x20, RZ ;  /* 0x0000002012127810 */ /* 0x000fe40007ffe0ff */
[----:B------:R-:W-:Y:S01]  /*0790*/  IADD3 R7, PT, PT, R7, 0x20, RZ ;  /* 0x0000002007077810 */ /* 0x000fe20007ffe0ff */
[----:B----4-:R-:W-:Y:S01]  /*07a0*/  FFMA R25, R14, R11, R9 ;  /* 0x0000000b0e197223 */ /* 0x010fe20000000009 */
[----:B------:R-:W-:Y:S02]  /*07b0*/  IADD3 R19, PT, PT, R19, 0x20, RZ ;  /* 0x0000002013137810 */ /* 0x000fe40007ffe0ff */
[----:B------:R-:W-:Y:S01]  /*07c0*/  LEA R17, R6, R17, 0x5 ;  /* 0x0000001106117211 */ /* 0x000fe200078e28ff */
[----:B------:R-:W-:Y:S06]  /*07d0*/  @P0 BRA `(.L_x_1) ;  /* 0xfffffff800840947 */ /* 0x000fec000383ffff */
.L_x_0:
[----:B------:R-:W-:-:S04]  /*07e0*/  VIMNMX R3, PT, PT, R20, R21, !PT ;  /* 0x0000001514037248 */ /* 0x000fc80007fe0100 */
[----:B------:R-:W-:-:S13]  /*07f0*/  ISETP.GE.AND P0, PT, R3, R6, PT ;  /* 0x000000060300720c */ /* 0x000fda0003f06270 */
[----:B------:R-:W-:Y:S05]  /*0800*/  @P0 EXIT ;  /* 0x000000000000094d */ /* 0x000fea0003800000 */
[----:B------:R-:W0:Y:S01]  /*0810*/  LDC.64 R2, c[0x0][0x390] ;  /* 0x0000e400ff027b82 */ /* 0x000e220000000a00 */
[----:B------:R-:W-:-:S04]  /*0820*/  IMAD R21, R20, R6, R21 ;  /* 0x0000000614157224 */ /* 0x000fc800078e0215 */
[----:B0-----:R-:W-:-:S05]  /*0830*/  IMAD.WIDE R2, R21, 0x4, R2 ;  /* 0x0000000415027825 */ /* 0x001fca00078e0202 */
[----:B------:R-:W-:Y:S01]  /*0840*/  STG.E desc[UR8][R2.64], R25 ;  /* 0x0000001902007986 */ /* 0x000fe2000c101908 */
[----:B------:R-:W-:Y:S05]  /*0850*/  EXIT ;  /* 0x000000000000794d */ /* 0x000fea0003800000 */
.L_x_2:
[----:B------:R-:W-:-:S00]  /*0860*/  BRA `(.L_x_2) ;  /* 0xfffffffc00fc7947 */ /* 0x000fc0000383ffff */
[----:B------:R-:W-:-:S00]  /*0870*/  NOP ;  /* 0x0000000000007918 */ /* 0x000fc00000000000 */
        /* <DEDUP_REMOVED lines=8> */
.L_x_3:


//--------------------- .nv.shared._Z14matrixMulTiledPfS_S_i --------------------------
	.section	.nv.shared._Z14matrixMulTiledPfS_S_i,"aw",@nobits
	.sectionflags	@""
	.align	4
.nv.shared._Z14matrixMulTiledPfS_S_i:
	.zero		9216


//--------------------- .nv.shared.reserved.0     --------------------------
	.section	.nv.shared.reserved.0,"aw",@nobits
	.weak		__nv_reservedSMEM_offset_0_alias
	.size		__nv_reservedSMEM_offset_0_alias, 0, 64
	.other		__nv_reservedSMEM_offset_0_alias,@"STO_CUDA_RESERVED_SHARED STV_DEFAULT"
__nv_reservedSMEM_offset_0_alias:
	.zero		0
	.zero		64


//--------------------- .nv.constant0._Z14matrixMulTiledPfS_S_i --------------------------
	.section	.nv.constant0._Z14matrixMulTiledPfS_S_i,"a",@progbits
	.sectionflags	@""
	.align	4
.nv.constant0._Z14matrixMulTiledPfS_S_i:
	.zero		924


//--------------------- SYMBOLS --------------------------

	.type		.nv.reservedSmem.offset0,@object
	.size		.nv.reservedSmem.offset0,0x4
	.type		.nv.reservedSmem.cap,@object
	.size		.nv.reservedSmem.cap,0x4
